	.headerflags	@"EF_CUDA_TEXMODE_UNIFIED EF_CUDA_64BIT_ADDRESS EF_CUDA_ACCELERATORS EF_CUDA_SM90 EF_CUDA_VIRTUAL_SM(EF_CUDA_SM90)"
	.elftype	@"ET_EXEC"


//--------------------- .nv.info                  --------------------------
	.section	.nv.info,"",@"SHT_CUDA_INFO"
	.align	4


	//----- nvinfo : EIATTR_REGCOUNT
	.align		4
        /*0000*/ 	.byte	0x04, 0x2f
        /*0002*/ 	.short	(.L_1 - .L_0)
	.align		4
.L_0:
        /*0004*/ 	.word	index@(triton_poi_fused_convolution_relu_threshold_backward_19)
        /*0008*/ 	.word	0x0000000c


	//----- nvinfo : EIATTR_MIN_STACK_SIZE
	.align		4
.L_1:
        /*000c*/ 	.byte	0x04, 0x12
        /*000e*/ 	.short	(.L_3 - .L_2)
	.align		4
.L_2:
        /*0010*/ 	.word	index@(triton_poi_fused_convolution_relu_threshold_backward_19)
        /*0014*/ 	.word	0x00000000


	//----- nvinfo : EIATTR_FRAME_SIZE
	.align		4
.L_3:
        /*0018*/ 	.byte	0x04, 0x11
        /*001a*/ 	.short	(.L_5 - .L_4)
	.align		4
.L_4:
        /*001c*/ 	.word	index@(triton_poi_fused_convolution_relu_threshold_backward_19)
        /*0020*/ 	.word	0x00000000


	//----- nvinfo : EIATTR_MIN_STACK_SIZE
	.align		4
.L_5:
        /*0024*/ 	.byte	0x04, 0x12
        /*0026*/ 	.short	(.L_7 - .L_6)
	.align		4
.L_6:
        /*0028*/ 	.word	index@(triton_poi_fused_convolution_relu_threshold_backward_19)
        /*002c*/ 	.word	0x00000000
.L_7:


//--------------------- .nv.info.triton_poi_fused_convolution_relu_threshold_backward_19 --------------------------
	.section	.nv.info.triton_poi_fused_convolution_relu_threshold_backward_19,"",@"SHT_CUDA_INFO"
	.sectionflags	@""
	.align	4


	//----- nvinfo : EIATTR_CUDA_API_VERSION
	.align		4
        /*0000*/ 	.byte	0x04, 0x37
        /*0002*/ 	.short	(.L_9 - .L_8)
.L_8:
        /*0004*/ 	.word	0x0000007c


	//----- nvinfo : EIATTR_KPARAM_INFO
	.align		4
.L_9:
        /*0008*/ 	.byte	0x04, 0x17
        /*000a*/ 	.short	(.L_11 - .L_10)
.L_10:
        /*000c*/ 	.word	0x00000000
        /*0010*/ 	.short	0x0003
        /*0012*/ 	.short	0x0018
        /*0014*/ 	.byte	0x00, 0xf0, 0x11, 0x00


	//----- nvinfo : EIATTR_KPARAM_INFO
	.align		4
.L_11:
        /*0018*/ 	.byte	0x04, 0x17
        /*001a*/ 	.short	(.L_13 - .L_12)
.L_12:
        /*001c*/ 	.word	0x00000000
        /*0020*/ 	.short	0x0002
        /*0022*/ 	.short	0x0010
        /*0024*/ 	.byte	0x00, 0xf4, 0x21, 0x00


	//----- nvinfo : EIATTR_KPARAM_INFO
	.align		4
.L_13:
        /*0028*/ 	.byte	0x04, 0x17
        /*002a*/ 	.short	(.L_15 - .L_14)
.L_14:
        /*002c*/ 	.word	0x00000000
        /*0030*/ 	.short	0x0001
        /*0032*/ 	.short	0x0008
        /*0034*/ 	.byte	0x00, 0xf4, 0x21, 0x00


	//----- nvinfo : EIATTR_KPARAM_INFO
	.align		4
.L_15:
        /*0038*/ 	.byte	0x04, 0x17
        /*003a*/ 	.short	(.L_17 - .L_16)
.L_16:
        /*003c*/ 	.word	0x00000000
        /*0040*/ 	.short	0x0000
        /*0042*/ 	.short	0x0000
        /*0044*/ 	.byte	0x00, 0xf4, 0x21, 0x00


	//----- nvinfo : EIATTR_SPARSE_MMA_MASK
	.align		4
.L_17:
        /*0048*/ 	.byte	0x03, 0x50
        /*004a*/ 	.short	0x0000


	//----- nvinfo : EIATTR_MAXREG_COUNT
	.align		4
        /*004c*/ 	.byte	0x03, 0x1b
        /*004e*/ 	.short	0x00ff


	//----- nvinfo : EIATTR_EXIT_INSTR_OFFSETS
	.align		4
        /*0050*/ 	.byte	0x04, 0x1c
        /*0052*/ 	.short	(.L_19 - .L_18)


	//   ....[0]....
.L_18:
        /*0054*/ 	.word	0x000001d0


	//----- nvinfo : EIATTR_REQNTID
	.align		4
.L_19:
        /*0058*/ 	.byte	0x04, 0x10
        /*005a*/ 	.short	(.L_21 - .L_20)
.L_20:
        /*005c*/ 	.word	0x00000080
        /*0060*/ 	.word	0x00000001
        /*0064*/ 	.word	0x00000001


	//----- nvinfo : EIATTR_CBANK_PARAM_SIZE
	.align		4
.L_21:
        /*0068*/ 	.byte	0x03, 0x19
        /*006a*/ 	.short	0x001c


	//----- nvinfo : EIATTR_PARAM_CBANK
	.align		4
        /*006c*/ 	.byte	0x04, 0x0a
        /*006e*/ 	.short	(.L_23 - .L_22)
	.align		4
.L_22:
        /*0070*/ 	.word	index@(.nv.constant0.triton_poi_fused_convolution_relu_threshold_backward_19)
        /*0074*/ 	.short	0x0210
        /*0076*/ 	.short	0x001c


	//----- nvinfo : EIATTR_SW_WAR
	.align		4
.L_23:
        /*0078*/ 	.byte	0x04, 0x36
        /*007a*/ 	.short	(.L_25 - .L_24)
.L_24:
        /*007c*/ 	.word	0x00000008
.L_25:


//--------------------- .nv.callgraph             --------------------------
	.section	.nv.callgraph,"",@"SHT_CUDA_CALLGRAPH"
	.align	4
	.sectionentsize	8
	.align		4
        /*0000*/ 	.word	0x00000000
	.align		4
        /*0004*/ 	.word	0xffffffff
	.align		4
        /*0008*/ 	.word	0x00000000
	.align		4
        /*000c*/ 	.word	0xfffffffe
	.align		4
        /*0010*/ 	.word	0x00000000
	.align		4
        /*0014*/ 	.word	0xfffffffd
	.align		4
        /*0018*/ 	.word	0x00000000
	.align		4
        /*001c*/ 	.word	0xfffffffc


//--------------------- .text.triton_poi_fused_convolution_relu_threshold_backward_19 --------------------------
	.section	.text.triton_poi_fused_convolution_relu_threshold_backward_19,"ax",@progbits
	.align	128
        .global         triton_poi_fused_convolution_relu_threshold_backward_19
        .type           triton_poi_fused_convolution_relu_threshold_backward_19,@function
        .size           triton_poi_fused_convolution_relu_threshold_backward_19,(.L_x_1 - triton_poi_fused_convolution_relu_threshold_backward_19)
        .other          triton_poi_fused_convolution_relu_threshold_backward_19,@"STO_CUDA_ENTRY STV_DEFAULT"
triton_poi_fused_convolution_relu_threshold_backward_19:
.text.triton_poi_fused_convolution_relu_threshold_backward_19:
[----:B------:R-:W-:Y:S01]  /*0000*/  LDC R1, c[0x0][0x28] ;  /* 0x00000a00ff017b82 */ /* 0x000fe20000000800 */
[----:B------:R-:W1:Y:S07]  /*0010*/  S2R R0, SR_TID.X ;  /* 0x0000000000007919 */ /* 0x000e6e0000002100 */
[----:B------:R-:W2:Y:S01]  /*0020*/  LDC.64 R4, c[0x0][0x218] ;  /* 0x00008600ff047b82 */ /* 0x000ea20000000a00 */
[----:B------:R-:W-:Y:S01]  /*0030*/  ULDC.64 UR4, c[0x0][0x208] ;  /* 0x0000820000047ab9 */ /* 0x000fe20000000a00 */
[----:B------:R-:W-:Y:S01]  /*0040*/  ULDC.64 UR6, c[0x0][0x220] ;  /* 0x0000880000067ab9 */ /* 0x000fe20000000a00 */
[----:B------:R-:W3:Y:S01]  /*0050*/  S2R R7, SR_CTAID.X ;  /* 0x0000000000077919 */ /* 0x000ee20000002500 */
[----:B-1----:R-:W-:-:S02]  /*0060*/  LOP3.LUT R0, R0, 0x7f, RZ, 0xc0, !PT ;  /* 0x0000007f00007812 */ /* 0x002fc400078ec0ff */
[----:B---3--:R-:W-:-:S03]  /*0070*/  SHF.R.S32.HI R2, RZ, 0x18, R7 ;  /* 0x00000018ff027819 */ /* 0x008fc60000011407 */
[----:B------:R-:W-:Y:S01]  /*0080*/  IMAD R7, R7, 0x80, R0 ;  /* 0x0000008007077824 */ /* 0x000fe200078e0200 */
[----:B------:R-:W-:Y:S02]  /*0090*/  SGXT R0, R2, 0x1 ;  /* 0x000000010200781a */ /* 0x000fe40000000200 */
[----:B------:R-:W1:Y:S02]  /*00a0*/  LDC.64 R2, c[0x0][0x210] ;  /* 0x00008400ff027b82 */ /* 0x000e640000000a00 */
[----:B------:R-:W-:-:S04]  /*00b0*/  LEA.HI R0, R0, R7, RZ, 0x2 ;  /* 0x0000000700007211 */ /* 0x000fc800078f10ff */
[--C-:B------:R-:W-:Y:S02]  /*00c0*/  SHF.R.S32.HI R6, RZ, 0x2, R0.reuse ;  /* 0x00000002ff067819 */ /* 0x100fe40000011400 */
[----:B------:R-:W-:-:S04]  /*00d0*/  SHF.R.S32.HI R9, RZ, 0x1f, R0 ;  /* 0x0000001fff097819 */ /* 0x000fc80000011400 */
[----:B------:R-:W-:-:S04]  /*00e0*/  LEA.HI R9, R9, R6, RZ, 0x8 ;  /* 0x0000000609097211 */ /* 0x000fc800078f40ff */
[----:B------:R-:W-:-:S05]  /*00f0*/  LOP3.LUT R9, R9, 0xffffff00, RZ, 0xc0, !PT ;  /* 0xffffff0009097812 */ /* 0x000fca00078ec0ff */
[----:B------:R-:W-:Y:S02]  /*0100*/  IMAD.IADD R9, R6, 0x1, -R9 ;  /* 0x0000000106097824 */ /* 0x000fe400078e0a09 */
[----:B-1----:R-:W-:-:S04]  /*0110*/  IMAD.WIDE R2, R7, 0x4, R2 ;  /* 0x0000000407027825 */ /* 0x002fc800078e0202 */
[----:B--2---:R-:W-:Y:S02]  /*0120*/  IMAD.WIDE R4, R9, 0x4, R4 ;  /* 0x0000000409047825 */ /* 0x004fe400078e0204 */
[----:B------:R-:W2:Y:S04]  /*0130*/  LDG.E R2, desc[UR4][R2.64] ;  /* 0x0000000402027981 */ /* 0x000ea8000c1e1900 */
[----:B------:R-:W2:Y:S01]  /*0140*/  LDG.E.EL R5, desc[UR4][R4.64] ;  /* 0x0000000404057981 */ /* 0x000ea2000c2e1900 */
[----:B------:R-:W-:-:S04]  /*0150*/  IADD3 R6, P1, R7, UR6, RZ ;  /* 0x0000000607067c10 */ /* 0x000fc8000ff3e0ff */
[----:B------:R-:W-:Y:S01]  /*0160*/  LEA.HI.X.SX32 R7, R7, UR7, 0x1, P1 ;  /* 0x0000000707077c11 */ /* 0x000fe200088f0eff */
[C---:B--2---:R-:W-:Y:S01]  /*0170*/  FADD R0, R2.reuse, R5 ;  /* 0x0000000502007221 */ /* 0x044fe20000000000 */
[----:B------:R-:W-:-:S04]  /*0180*/  FSETP.GEU.AND P0, PT, R2, -R5, PT ;  /* 0x800000050200720b */ /* 0x000fc80003f0e000 */
[----:B------:R-:W-:-:S04]  /*0190*/  FSEL R0, R0, RZ, P0 ;  /* 0x000000ff00007208 */ /* 0x000fc80000000000 */
[----:B------:R-:W-:-:S04]  /*01a0*/  FSETP.GTU.AND P0, PT, R0, RZ, PT ;  /* 0x000000ff0000720b */ /* 0x000fc80003f0c000 */
[----:B------:R-:W-:-:S05]  /*01b0*/  SEL R9, RZ, 0x1, P0 ;  /* 0x00000001ff097807 */ /* 0x000fca0000000000 */
[----:B------:R-:W-:Y:S01]  /*01c0*/  STG.E.U8 desc[UR4][R6.64], R9 ;  /* 0x0000000906007986 */ /* 0x000fe2000c101104 */
[----:B------:R-:W-:Y:S05]  /*01d0*/  EXIT ;  /* 0x000000000000794d */ /* 0x000fea0003800000 */
.L_x_0:
[----:B------:R-:W-:-:S00]  /*01e0*/  BRA `(.L_x_0) ;  /* 0xfffffffc00fc7947 */ /* 0x000fc0000383ffff */
[----:B------:R-:W-:-:S00]  /*01f0*/  NOP ;  /* 0x0000000000007918 */ /* 0x000fc00000000000 */
        /* <DEDUP_REMOVED lines=8> */
.L_x_1:


//--------------------- .nv.constant0.triton_poi_fused_convolution_relu_threshold_backward_19 --------------------------
	.section	.nv.constant0.triton_poi_fused_convolution_relu_threshold_backward_19,"a",@progbits
	.sectionflags	@""
	.align	4
.nv.constant0.triton_poi_fused_convolution_relu_threshold_backward_19:
	.zero		556
